//
// Generated by NVIDIA NVVM Compiler
//
// Compiler Build ID: CL-36424714
// Cuda compilation tools, release 13.0, V13.0.88
// Based on NVVM 20.0.0
//

.version 9.0
.target sm_100
.address_size 64

	// .globl	_Z11extrapolatePfS_S_fiii

.visible .entry _Z11extrapolatePfS_S_fiii(
	.param .u64 .ptr .align 1 _Z11extrapolatePfS_S_fiii_param_0,
	.param .u64 .ptr .align 1 _Z11extrapolatePfS_S_fiii_param_1,
	.param .u64 .ptr .align 1 _Z11extrapolatePfS_S_fiii_param_2,
	.param .f32 _Z11extrapolatePfS_S_fiii_param_3,
	.param .u32 _Z11extrapolatePfS_S_fiii_param_4,
	.param .u32 _Z11extrapolatePfS_S_fiii_param_5,
	.param .u32 _Z11extrapolatePfS_S_fiii_param_6
)
{
	.reg .pred 	%p<14>;
	.reg .b32 	%r<91>;
	.reg .b32 	%f<77>;
	.reg .b64 	%rd<67>;

	ld.param.u64 	%rd4, [_Z11extrapolatePfS_S_fiii_param_0];
	ld.param.u64 	%rd5, [_Z11extrapolatePfS_S_fiii_param_1];
	ld.param.u64 	%rd6, [_Z11extrapolatePfS_S_fiii_param_2];
	ld.param.f32 	%f1, [_Z11extrapolatePfS_S_fiii_param_3];
	ld.param.u32 	%r41, [_Z11extrapolatePfS_S_fiii_param_4];
	ld.param.u32 	%r44, [_Z11extrapolatePfS_S_fiii_param_5];
	ld.param.u32 	%r43, [_Z11extrapolatePfS_S_fiii_param_6];
	cvta.to.global.u64 	%rd1, %rd4;
	cvta.to.global.u64 	%rd2, %rd5;
	cvta.to.global.u64 	%rd3, %rd6;
	mov.u32 	%r45, %tid.x;
	mov.u32 	%r46, %ntid.x;
	mov.u32 	%r47, %ctaid.x;
	mad.lo.s32 	%r1, %r46, %r47, %r45;
	mov.u32 	%r2, %tid.y;
	mov.u32 	%r48, %ntid.y;
	mov.u32 	%r49, %ctaid.y;
	mul.lo.s32 	%r3, %r48, %r49;
	add.s32 	%r50, %r3, %r2;
	setp.ge.s32 	%p1, %r1, %r41;
	setp.ge.s32 	%p2, %r50, %r44;
	or.pred  	%p3, %p1, %p2;
	setp.lt.s32 	%p4, %r43, 1;
	or.pred  	%p5, %p3, %p4;
	@%p5 bra 	$L__BB0_12;
	and.b32  	%r5, %r43, 7;
	setp.lt.u32 	%p6, %r43, 8;
	mov.b32 	%r89, 0;
	@%p6 bra 	$L__BB0_4;
	and.b32  	%r52, %r43, 2147483640;
	neg.s32 	%r87, %r52;
	add.s32 	%r53, %r2, %r44;
	add.s32 	%r54, %r53, %r3;
	mad.lo.s32 	%r86, %r41, %r54, %r1;
	mul.lo.s32 	%r55, %r44, %r41;
	shl.b32 	%r8, %r55, 3;
	shl.b32 	%r56, %r44, 1;
	add.s32 	%r57, %r50, %r56;
	mad.lo.s32 	%r85, %r41, %r57, %r1;
	mad.lo.s32 	%r58, %r44, 3, %r50;
	mad.lo.s32 	%r84, %r41, %r58, %r1;
	shl.b32 	%r59, %r44, 2;
	add.s32 	%r60, %r50, %r59;
	mad.lo.s32 	%r83, %r41, %r60, %r1;
	mad.lo.s32 	%r61, %r44, 5, %r50;
	mad.lo.s32 	%r82, %r41, %r61, %r1;
	mad.lo.s32 	%r62, %r44, 6, %r50;
	mad.lo.s32 	%r81, %r41, %r62, %r1;
	mad.lo.s32 	%r63, %r44, 7, %r50;
	mad.lo.s32 	%r80, %r41, %r63, %r1;
	mad.lo.s32 	%r79, %r41, %r50, %r1;
$L__BB0_3:
	.pragma "nounroll";
	and.b32  	%r89, %r43, 2147483640;
	mul.wide.s32 	%rd7, %r79, 4;
	add.s64 	%rd8, %rd3, %rd7;
	ld.global.f32 	%f2, [%rd8];
	add.s64 	%rd9, %rd2, %rd7;
	ld.global.f32 	%f3, [%rd9];
	sub.f32 	%f4, %f2, %f3;
	fma.rn.f32 	%f5, %f1, %f4, %f2;
	add.s64 	%rd10, %rd1, %rd7;
	st.global.f32 	[%rd10], %f5;
	ld.global.f32 	%f6, [%rd8];
	st.global.f32 	[%rd9], %f6;
	mul.wide.s32 	%rd11, %r86, 4;
	add.s64 	%rd12, %rd3, %rd11;
	ld.global.f32 	%f7, [%rd12];
	add.s64 	%rd13, %rd2, %rd11;
	ld.global.f32 	%f8, [%rd13];
	sub.f32 	%f9, %f7, %f8;
	fma.rn.f32 	%f10, %f1, %f9, %f7;
	add.s64 	%rd14, %rd1, %rd11;
	st.global.f32 	[%rd14], %f10;
	ld.global.f32 	%f11, [%rd12];
	st.global.f32 	[%rd13], %f11;
	mul.wide.s32 	%rd15, %r85, 4;
	add.s64 	%rd16, %rd3, %rd15;
	ld.global.f32 	%f12, [%rd16];
	add.s64 	%rd17, %rd2, %rd15;
	ld.global.f32 	%f13, [%rd17];
	sub.f32 	%f14, %f12, %f13;
	fma.rn.f32 	%f15, %f1, %f14, %f12;
	add.s64 	%rd18, %rd1, %rd15;
	st.global.f32 	[%rd18], %f15;
	ld.global.f32 	%f16, [%rd16];
	st.global.f32 	[%rd17], %f16;
	mul.wide.s32 	%rd19, %r84, 4;
	add.s64 	%rd20, %rd3, %rd19;
	ld.global.f32 	%f17, [%rd20];
	add.s64 	%rd21, %rd2, %rd19;
	ld.global.f32 	%f18, [%rd21];
	sub.f32 	%f19, %f17, %f18;
	fma.rn.f32 	%f20, %f1, %f19, %f17;
	add.s64 	%rd22, %rd1, %rd19;
	st.global.f32 	[%rd22], %f20;
	ld.global.f32 	%f21, [%rd20];
	st.global.f32 	[%rd21], %f21;
	mul.wide.s32 	%rd23, %r83, 4;
	add.s64 	%rd24, %rd3, %rd23;
	ld.global.f32 	%f22, [%rd24];
	add.s64 	%rd25, %rd2, %rd23;
	ld.global.f32 	%f23, [%rd25];
	sub.f32 	%f24, %f22, %f23;
	fma.rn.f32 	%f25, %f1, %f24, %f22;
	add.s64 	%rd26, %rd1, %rd23;
	st.global.f32 	[%rd26], %f25;
	ld.global.f32 	%f26, [%rd24];
	st.global.f32 	[%rd25], %f26;
	mul.wide.s32 	%rd27, %r82, 4;
	add.s64 	%rd28, %rd3, %rd27;
	ld.global.f32 	%f27, [%rd28];
	add.s64 	%rd29, %rd2, %rd27;
	ld.global.f32 	%f28, [%rd29];
	sub.f32 	%f29, %f27, %f28;
	fma.rn.f32 	%f30, %f1, %f29, %f27;
	add.s64 	%rd30, %rd1, %rd27;
	st.global.f32 	[%rd30], %f30;
	ld.global.f32 	%f31, [%rd28];
	st.global.f32 	[%rd29], %f31;
	mul.wide.s32 	%rd31, %r81, 4;
	add.s64 	%rd32, %rd3, %rd31;
	ld.global.f32 	%f32, [%rd32];
	add.s64 	%rd33, %rd2, %rd31;
	ld.global.f32 	%f33, [%rd33];
	sub.f32 	%f34, %f32, %f33;
	fma.rn.f32 	%f35, %f1, %f34, %f32;
	add.s64 	%rd34, %rd1, %rd31;
	st.global.f32 	[%rd34], %f35;
	ld.global.f32 	%f36, [%rd32];
	st.global.f32 	[%rd33], %f36;
	mul.wide.s32 	%rd35, %r80, 4;
	add.s64 	%rd36, %rd3, %rd35;
	ld.global.f32 	%f37, [%rd36];
	add.s64 	%rd37, %rd2, %rd35;
	ld.global.f32 	%f38, [%rd37];
	sub.f32 	%f39, %f37, %f38;
	fma.rn.f32 	%f40, %f1, %f39, %f37;
	add.s64 	%rd38, %rd1, %rd35;
	st.global.f32 	[%rd38], %f40;
	ld.global.f32 	%f41, [%rd36];
	st.global.f32 	[%rd37], %f41;
	add.s32 	%r87, %r87, 8;
	add.s32 	%r86, %r86, %r8;
	add.s32 	%r85, %r85, %r8;
	add.s32 	%r84, %r84, %r8;
	add.s32 	%r83, %r83, %r8;
	add.s32 	%r82, %r82, %r8;
	add.s32 	%r81, %r81, %r8;
	add.s32 	%r80, %r80, %r8;
	add.s32 	%r79, %r79, %r8;
	setp.ne.s32 	%p7, %r87, 0;
	@%p7 bra 	$L__BB0_3;
$L__BB0_4:
	setp.eq.s32 	%p8, %r5, 0;
	@%p8 bra 	$L__BB0_12;
	and.b32  	%r36, %r43, 3;
	setp.lt.u32 	%p9, %r5, 4;
	@%p9 bra 	$L__BB0_7;
	mad.lo.s32 	%r64, %r89, %r44, %r50;
	mad.lo.s32 	%r65, %r64, %r41, %r1;
	mul.wide.s32 	%rd39, %r65, 4;
	add.s64 	%rd40, %rd3, %rd39;
	ld.global.f32 	%f42, [%rd40];
	add.s64 	%rd41, %rd2, %rd39;
	ld.global.f32 	%f43, [%rd41];
	sub.f32 	%f44, %f42, %f43;
	fma.rn.f32 	%f45, %f1, %f44, %f42;
	add.s64 	%rd42, %rd1, %rd39;
	st.global.f32 	[%rd42], %f45;
	ld.global.f32 	%f46, [%rd40];
	st.global.f32 	[%rd41], %f46;
	add.s32 	%r66, %r64, %r44;
	mad.lo.s32 	%r67, %r66, %r41, %r1;
	mul.wide.s32 	%rd43, %r67, 4;
	add.s64 	%rd44, %rd3, %rd43;
	ld.global.f32 	%f47, [%rd44];
	add.s64 	%rd45, %rd2, %rd43;
	ld.global.f32 	%f48, [%rd45];
	sub.f32 	%f49, %f47, %f48;
	fma.rn.f32 	%f50, %f1, %f49, %f47;
	add.s64 	%rd46, %rd1, %rd43;
	st.global.f32 	[%rd46], %f50;
	ld.global.f32 	%f51, [%rd44];
	st.global.f32 	[%rd45], %f51;
	add.s32 	%r68, %r66, %r44;
	mad.lo.s32 	%r69, %r68, %r41, %r1;
	mul.wide.s32 	%rd47, %r69, 4;
	add.s64 	%rd48, %rd3, %rd47;
	ld.global.f32 	%f52, [%rd48];
	add.s64 	%rd49, %rd2, %rd47;
	ld.global.f32 	%f53, [%rd49];
	sub.f32 	%f54, %f52, %f53;
	fma.rn.f32 	%f55, %f1, %f54, %f52;
	add.s64 	%rd50, %rd1, %rd47;
	st.global.f32 	[%rd50], %f55;
	ld.global.f32 	%f56, [%rd48];
	st.global.f32 	[%rd49], %f56;
	add.s32 	%r70, %r68, %r44;
	mad.lo.s32 	%r71, %r70, %r41, %r1;
	mul.wide.s32 	%rd51, %r71, 4;
	add.s64 	%rd52, %rd3, %rd51;
	ld.global.f32 	%f57, [%rd52];
	add.s64 	%rd53, %rd2, %rd51;
	ld.global.f32 	%f58, [%rd53];
	sub.f32 	%f59, %f57, %f58;
	fma.rn.f32 	%f60, %f1, %f59, %f57;
	add.s64 	%rd54, %rd1, %rd51;
	st.global.f32 	[%rd54], %f60;
	ld.global.f32 	%f61, [%rd52];
	st.global.f32 	[%rd53], %f61;
	add.s32 	%r89, %r89, 4;
$L__BB0_7:
	setp.eq.s32 	%p10, %r36, 0;
	@%p10 bra 	$L__BB0_12;
	setp.eq.s32 	%p11, %r36, 1;
	@%p11 bra 	$L__BB0_10;
	mad.lo.s32 	%r72, %r89, %r44, %r50;
	mad.lo.s32 	%r73, %r72, %r41, %r1;
	mul.wide.s32 	%rd55, %r73, 4;
	add.s64 	%rd56, %rd3, %rd55;
	ld.global.f32 	%f62, [%rd56];
	add.s64 	%rd57, %rd2, %rd55;
	ld.global.f32 	%f63, [%rd57];
	sub.f32 	%f64, %f62, %f63;
	fma.rn.f32 	%f65, %f1, %f64, %f62;
	add.s64 	%rd58, %rd1, %rd55;
	st.global.f32 	[%rd58], %f65;
	ld.global.f32 	%f66, [%rd56];
	st.global.f32 	[%rd57], %f66;
	add.s32 	%r74, %r72, %r44;
	mad.lo.s32 	%r75, %r74, %r41, %r1;
	mul.wide.s32 	%rd59, %r75, 4;
	add.s64 	%rd60, %rd3, %rd59;
	ld.global.f32 	%f67, [%rd60];
	add.s64 	%rd61, %rd2, %rd59;
	ld.global.f32 	%f68, [%rd61];
	sub.f32 	%f69, %f67, %f68;
	fma.rn.f32 	%f70, %f1, %f69, %f67;
	add.s64 	%rd62, %rd1, %rd59;
	st.global.f32 	[%rd62], %f70;
	ld.global.f32 	%f71, [%rd60];
	st.global.f32 	[%rd61], %f71;
	add.s32 	%r89, %r89, 2;
$L__BB0_10:
	and.b32  	%r76, %r43, 1;
	setp.eq.b32 	%p12, %r76, 1;
	not.pred 	%p13, %p12;
	@%p13 bra 	$L__BB0_12;
	mad.lo.s32 	%r77, %r89, %r44, %r50;
	mad.lo.s32 	%r78, %r77, %r41, %r1;
	mul.wide.s32 	%rd63, %r78, 4;
	add.s64 	%rd64, %rd3, %rd63;
	ld.global.f32 	%f72, [%rd64];
	add.s64 	%rd65, %rd2, %rd63;
	ld.global.f32 	%f73, [%rd65];
	sub.f32 	%f74, %f72, %f73;
	fma.rn.f32 	%f75, %f1, %f74, %f72;
	add.s64 	%rd66, %rd1, %rd63;
	st.global.f32 	[%rd66], %f75;
	ld.global.f32 	%f76, [%rd64];
	st.global.f32 	[%rd65], %f76;
$L__BB0_12:
	ret;

}


// ===== COMPILED SASS (sm_100) =====

	.target	sm_100

	.elftype	@"ET_EXEC"


//--------------------- .note.nv.tkinfo           --------------------------
	.section	.note.nv.tkinfo,"",@"SHT_NOTE"
	.sectionflags	@"SHF_NOTE_NV_TKINFO"
	.tkinfo
        /*0018*/ 	.word	0x00000002
        /*0030*/ 	.string	""
        /*0030*/ 	.string	"ptxas"
        /*0030*/ 	.string	"Cuda compilation tools, release 13.0, V13.0.88"
        /*0030*/ 	.string	"Build cuda_13.0.r13.0/compiler.36424714_0"
        /*0030*/ 	.string	"-arch sm_100 -m 64 "



//--------------------- .note.nv.cuinfo           --------------------------
	.section	.note.nv.cuinfo,"",@"SHT_NOTE"
	.sectionflags	@"SHF_NOTE_NV_CUINFO"
        /*0018*/ 	.short	0x0002
        /*001a*/ 	.short	0x0064
        /*001c*/ 	.short	0x0082
	.zero		2


//--------------------- .nv.info                  --------------------------
	.section	.nv.info,"",@"SHT_CUDA_INFO"
	.align	4


	//----- nvinfo : EIATTR_REGCOUNT
	.align		4
        /*0000*/ 	.byte	0x04, 0x2f
        /*0002*/ 	.short	(.L_1 - .L_0)
	.align		4
.L_0:
        /*0004*/ 	.word	index@(_Z11extrapolatePfS_S_fiii)
        /*0008*/ 	.word	0x00000028


	//----- nvinfo : EIATTR_FRAME_SIZE
	.align		4
.L_1:
        /*000c*/ 	.byte	0x04, 0x11
        /*000e*/ 	.short	(.L_3 - .L_2)
	.align		4
.L_2:
        /*0010*/ 	.word	index@(_Z11extrapolatePfS_S_fiii)
        /*0014*/ 	.word	0x00000000


	//----- nvinfo : EIATTR_MIN_STACK_SIZE
	.align		4
.L_3:
        /*0018*/ 	.byte	0x04, 0x12
        /*001a*/ 	.short	(.L_5 - .L_4)
	.align		4
.L_4:
        /*001c*/ 	.word	index@(_Z11extrapolatePfS_S_fiii)
        /*0020*/ 	.word	0x00000000
.L_5:


//--------------------- .nv.compat                --------------------------
	.section	.nv.compat,"",@"SHT_CUDA_COMPAT_INFO"
	.align	4
        /*0000*/ 	.byte	0x02, 0x09, 0x00, 0x00, 0x02, 0x02, 0x01, 0x00, 0x02, 0x05, 0x05, 0x00, 0x03, 0x07, 0x01, 0x01
        /*0010*/ 	.byte	0x02, 0x03, 0x00, 0x00, 0x02, 0x06, 0x01, 0x00, 0x04, 0x0b, 0x08, 0x00, 0x09, 0x00, 0x00, 0x00
        /*0020*/ 	.byte	0x00, 0x00, 0x00, 0x00


//--------------------- .nv.info._Z11extrapolatePfS_S_fiii --------------------------
	.section	.nv.info._Z11extrapolatePfS_S_fiii,"",@"SHT_CUDA_INFO"
	.sectionflags	@""
	.align	4


	//----- nvinfo : EIATTR_CUDA_API_VERSION
	.align		4
        /*0000*/ 	.byte	0x04, 0x37
        /*0002*/ 	.short	(.L_7 - .L_6)
.L_6:
        /*0004*/ 	.word	0x00000082


	//----- nvinfo : EIATTR_KPARAM_INFO
	.align		4
.L_7:
        /*0008*/ 	.byte	0x04, 0x17
        /*000a*/ 	.short	(.L_9 - .L_8)
.L_8:
        /*000c*/ 	.word	0x00000000
        /*0010*/ 	.short	0x0006
        /*0012*/ 	.short	0x0024
        /*0014*/ 	.byte	0x00, 0xf0, 0x11, 0x00


	//----- nvinfo : EIATTR_KPARAM_INFO
	.align		4
.L_9:
        /*0018*/ 	.byte	0x04, 0x17
        /*001a*/ 	.short	(.L_11 - .L_10)
.L_10:
        /*001c*/ 	.word	0x00000000
        /*0020*/ 	.short	0x0005
        /*0022*/ 	.short	0x0020
        /*0024*/ 	.byte	0x00, 0xf0, 0x11, 0x00


	//----- nvinfo : EIATTR_KPARAM_INFO
	.align		4
.L_11:
        /*0028*/ 	.byte	0x04, 0x17
        /*002a*/ 	.short	(.L_13 - .L_12)
.L_12:
        /*002c*/ 	.word	0x00000000
        /*0030*/ 	.short	0x0004
        /*0032*/ 	.short	0x001c
        /*0034*/ 	.byte	0x00, 0xf0, 0x11, 0x00


	//----- nvinfo : EIATTR_KPARAM_INFO
	.align		4
.L_13:
        /*0038*/ 	.byte	0x04, 0x17
        /*003a*/ 	.short	(.L_15 - .L_14)
.L_14:
        /*003c*/ 	.word	0x00000000
        /*0040*/ 	.short	0x0003
        /*0042*/ 	.short	0x0018
        /*0044*/ 	.byte	0x00, 0xf0, 0x11, 0x00


	//----- nvinfo : EIATTR_KPARAM_INFO
	.align		4
.L_15:
        /*0048*/ 	.byte	0x04, 0x17
        /*004a*/ 	.short	(.L_17 - .L_16)
.L_16:
        /*004c*/ 	.word	0x00000000
        /*0050*/ 	.short	0x0002
        /*0052*/ 	.short	0x0010
        /*0054*/ 	.byte	0x00, 0xf5, 0x21, 0x00


	//----- nvinfo : EIATTR_KPARAM_INFO
	.align		4
.L_17:
        /*0058*/ 	.byte	0x04, 0x17
        /*005a*/ 	.short	(.L_19 - .L_18)
.L_18:
        /*005c*/ 	.word	0x00000000
        /*0060*/ 	.short	0x0001
        /*0062*/ 	.short	0x0008
        /*0064*/ 	.byte	0x00, 0xf5, 0x21, 0x00


	//----- nvinfo : EIATTR_KPARAM_INFO
	.align		4
.L_19:
        /*0068*/ 	.byte	0x04, 0x17
        /*006a*/ 	.short	(.L_21 - .L_20)
.L_20:
        /*006c*/ 	.word	0x00000000
        /*0070*/ 	.short	0x0000
        /*0072*/ 	.short	0x0000
        /*0074*/ 	.byte	0x00, 0xf5, 0x21, 0x00


	//----- nvinfo : EIATTR_SPARSE_MMA_MASK
	.align		4
.L_21:
        /*0078*/ 	.byte	0x03, 0x50
        /*007a*/ 	.short	0x0000


	//----- nvinfo : EIATTR_MAXREG_COUNT
	.align		4
        /*007c*/ 	.byte	0x03, 0x1b
        /*007e*/ 	.short	0x00ff


	//----- nvinfo : EIATTR_MERCURY_ISA_VERSION
	.align		4
        /*0080*/ 	.byte	0x03, 0x5f
        /*0082*/ 	.short	0x0101


	//----- nvinfo : EIATTR_VRC_CTA_INIT_COUNT
	.align		4
        /*0084*/ 	.byte	0x02, 0x4a
	.zero		1
	.zero		1


	//----- nvinfo : EIATTR_EXIT_INSTR_OFFSETS
	.align		4
        /*0088*/ 	.byte	0x04, 0x1c
        /*008a*/ 	.short	(.L_23 - .L_22)


	//   ....[0]....
.L_22:
        /*008c*/ 	.word	0x000000f0


	//   ....[1]....
        /*0090*/ 	.word	0x00000870


	//   ....[2]....
        /*0094*/ 	.word	0x00000c10


	//   ....[3]....
        /*0098*/ 	.word	0x00000e30


	//   ....[4]....
        /*009c*/ 	.word	0x00000f40


	//----- nvinfo : EIATTR_CBANK_PARAM_SIZE
	.align		4
.L_23:
        /*00a0*/ 	.byte	0x03, 0x19
        /*00a2*/ 	.short	0x0028


	//----- nvinfo : EIATTR_PARAM_CBANK
	.align		4
        /*00a4*/ 	.byte	0x04, 0x0a
        /*00a6*/ 	.short	(.L_25 - .L_24)
	.align		4
.L_24:
        /*00a8*/ 	.word	index@(.nv.constant0._Z11extrapolatePfS_S_fiii)
        /*00ac*/ 	.short	0x0380
        /*00ae*/ 	.short	0x0028


	//----- nvinfo : EIATTR_SW_WAR
	.align		4
.L_25:
        /*00b0*/ 	.byte	0x04, 0x36
        /*00b2*/ 	.short	(.L_27 - .L_26)
.L_26:
        /*00b4*/ 	.word	0x00000008
.L_27:


//--------------------- .nv.callgraph             --------------------------
	.section	.nv.callgraph,"",@"SHT_CUDA_CALLGRAPH"
	.align	4
	.sectionentsize	8
	.align		4
        /*0000*/ 	.word	0x00000000
	.align		4
        /*0004*/ 	.word	0xffffffff
	.align		4
        /*0008*/ 	.word	0x00000000
	.align		4
        /*000c*/ 	.word	0xfffffffe
	.align		4
        /*0010*/ 	.word	0x00000000
	.align		4
        /*0014*/ 	.word	0xfffffffd
	.align		4
        /*0018*/ 	.word	0x00000000
	.align		4
        /*001c*/ 	.word	0xfffffffc


//--------------------- .text._Z11extrapolatePfS_S_fiii --------------------------
	.section	.text._Z11extrapolatePfS_S_fiii,"ax",@progbits
	.align	128
        .global         _Z11extrapolatePfS_S_fiii
        .type           _Z11extrapolatePfS_S_fiii,@function
        .size           _Z11extrapolatePfS_S_fiii,(.L_x_5 - _Z11extrapolatePfS_S_fiii)
        .other          _Z11extrapolatePfS_S_fiii,@"STO_CUDA_ENTRY STV_DEFAULT"
_Z11extrapolatePfS_S_fiii:
.text._Z11extrapolatePfS_S_fiii:
[----:B------:R-:W-:Y:S01]  /*0000*/  LDC R1, c[0x0][0x37c] ;  /* 0x0000df00ff017b82 */ /* 0x000fe20000000800 */
[----:B------:R-:W0:Y:S07]  /*0010*/  S2R R7, SR_TID.Y ;  /* 0x0000000000077919 */ /* 0x000e2e0000002200 */
[----:B------:R-:W1:Y:S01]  /*0020*/  S2UR UR5, SR_CTAID.Y ;  /* 0x00000000000579c3 */ /* 0x000e620000002600 */
[----:B------:R-:W2:Y:S01]  /*0030*/  LDCU UR6, c[0x0][0x360] ;  /* 0x00006c00ff0677ac */ /* 0x000ea20008000800 */
[----:B------:R-:W2:Y:S01]  /*0040*/  S2R R0, SR_TID.X ;  /* 0x0000000000007919 */ /* 0x000ea20000002100 */
[----:B------:R-:W1:Y:S01]  /*0050*/  LDCU UR4, c[0x0][0x364] ;  /* 0x00006c80ff0477ac */ /* 0x000e620008000800 */
[----:B------:R-:W2:Y:S04]  /*0060*/  S2R R5, SR_CTAID.X ;  /* 0x0000000000057919 */ /* 0x000ea80000002500 */
[----:B------:R-:W3:Y:S01]  /*0070*/  LDC.64 R18, c[0x0][0x3a0] ;  /* 0x0000e800ff127b82 */ /* 0x000ee20000000a00 */
[----:B------:R-:W4:Y:S01]  /*0080*/  LDCU UR8, c[0x0][0x39c] ;  /* 0x00007380ff0877ac */ /* 0x000f220008000800 */
[----:B-1----:R-:W-:-:S06]  /*0090*/  UIMAD UR4, UR4, UR5, URZ ;  /* 0x00000005040472a4 */ /* 0x002fcc000f8e02ff */
[----:B0-----:R-:W-:-:S04]  /*00a0*/  IADD3 R3, PT, PT, R7, UR4, RZ ;  /* 0x0000000407037c10 */ /* 0x001fc8000fffe0ff */
[----:B---3--:R-:W-:Y:S01]  /*00b0*/  ISETP.GE.AND P0, PT, R3, R18, PT ;  /* 0x000000120300720c */ /* 0x008fe20003f06270 */
[----:B--2---:R-:W-:-:S05]  /*00c0*/  IMAD R0, R5, UR6, R0 ;  /* 0x0000000605007c24 */ /* 0x004fca000f8e0200 */
[----:B----4-:R-:W-:-:S04]  /*00d0*/  ISETP.GE.OR P0, PT, R0, UR8, P0 ;  /* 0x0000000800007c0c */ /* 0x010fc80008706670 */
[----:B------:R-:W-:-:S13]  /*00e0*/  ISETP.LT.OR P0, PT, R19, 0x1, P0 ;  /* 0x000000011300780c */ /* 0x000fda0000701670 */
[----:B------:R-:W-:Y:S05]  /*00f0*/  @P0 EXIT ;  /* 0x000000000000094d */ /* 0x000fea0003800000 */
[C---:B------:R-:W-:Y:S01]  /*0100*/  ISETP.GE.U32.AND P0, PT, R19.reuse, 0x8, PT ;  /* 0x000000081300780c */ /* 0x040fe20003f06070 */
[----:B------:R-:W0:Y:S01]  /*0110*/  LDCU.64 UR6, c[0x0][0x358] ;  /* 0x00006b00ff0677ac */ /* 0x000e220008000a00 */
[----:B------:R-:W-:Y:S01]  /*0120*/  HFMA2 R4, -RZ, RZ, 0, 0 ;  /* 0x00000000ff047431 */ /* 0x000fe200000001ff */
[----:B------:R-:W-:-:S10]  /*0130*/  LOP3.LUT R2, R19, 0x7, RZ, 0xc0, !PT ;  /* 0x0000000713027812 */ /* 0x000fd400078ec0ff */
[----:B------:R-:W-:Y:S05]  /*0140*/  @!P0 BRA `(.L_x_0) ;  /* 0x0000000400c48947 */ /* 0x000fea0003800000 */
[C---:B------:R-:W-:Y:S01]  /*0150*/  IADD3 R7, PT, PT, R18.reuse, UR4, R7 ;  /* 0x0000000412077c10 */ /* 0x040fe2000fffe007 */
[C-C-:B------:R-:W-:Y:S01]  /*0160*/  IMAD R13, R18.reuse, 0x3, R3.reuse ;  /* 0x00000003120d7824 */ /* 0x140fe200078e0203 */
[CC--:B------:R-:W-:Y:S01]  /*0170*/  LEA R11, R18.reuse, R3.reuse, 0x1 ;  /* 0x00000003120b7211 */ /* 0x0c0fe200078e08ff */
[C-C-:B------:R-:W-:Y:S01]  /*0180*/  IMAD R17, R18.reuse, 0x5, R3.reuse ;  /* 0x0000000512117824 */ /* 0x140fe200078e0203 */
[C---:B------:R-:W-:Y:S01]  /*0190*/  LEA R15, R18.reuse, R3, 0x2 ;  /* 0x00000003120f7211 */ /* 0x040fe200078e10ff */
[C-C-:B------:R-:W-:Y:S01]  /*01a0*/  IMAD R21, R18.reuse, 0x6, R3.reuse ;  /* 0x0000000612157824 */ /* 0x140fe200078e0203 */
[----:B------:R-:W-:Y:S01]  /*01b0*/  LOP3.LUT R4, R19, 0x7ffffff8, RZ, 0xc0, !PT ;  /* 0x7ffffff813047812 */ /* 0x000fe200078ec0ff */
[----:B------:R-:W-:Y:S01]  /*01c0*/  IMAD R23, R18, 0x7, R3 ;  /* 0x0000000712177824 */ /* 0x000fe200078e0203 */
[----:B------:R-:W1:Y:S01]  /*01d0*/  LDCU UR5, c[0x0][0x398] ;  /* 0x00007300ff0577ac */ /* 0x000e620008000800 */
[--C-:B------:R-:W-:Y:S02]  /*01e0*/  IMAD R6, R7, UR8, R0.reuse ;  /* 0x0000000807067c24 */ /* 0x100fe4000f8e0200 */
[----:B------:R-:W-:Y:S01]  /*01f0*/  IMAD R8, R11, UR8, R0 ;  /* 0x000000080b087c24 */ /* 0x000fe2000f8e0200 */
[----:B------:R-:W-:Y:S01]  /*0200*/  IADD3 R11, PT, PT, -R4, RZ, RZ ;  /* 0x000000ff040b7210 */ /* 0x000fe20007ffe1ff */
[----:B------:R-:W-:-:S02]  /*0210*/  IMAD R5, R18, UR8, RZ ;  /* 0x0000000812057c24 */ /* 0x000fc4000f8e02ff */
[--C-:B------:R-:W-:Y:S02]  /*0220*/  IMAD R9, R3, UR8, R0.reuse ;  /* 0x0000000803097c24 */ /* 0x100fe4000f8e0200 */
[--C-:B------:R-:W-:Y:S02]  /*0230*/  IMAD R10, R13, UR8, R0.reuse ;  /* 0x000000080d0a7c24 */ /* 0x100fe4000f8e0200 */
[--C-:B------:R-:W-:Y:S02]  /*0240*/  IMAD R12, R15, UR8, R0.reuse ;  /* 0x000000080f0c7c24 */ /* 0x100fe4000f8e0200 */
[--C-:B------:R-:W-:Y:S02]  /*0250*/  IMAD R14, R17, UR8, R0.reuse ;  /* 0x00000008110e7c24 */ /* 0x100fe4000f8e0200 */
[--C-:B------:R-:W-:Y:S02]  /*0260*/  IMAD R16, R21, UR8, R0.reuse ;  /* 0x0000000815107c24 */ /* 0x100fe4000f8e0200 */
[----:B------:R-:W-:-:S07]  /*0270*/  IMAD R7, R23, UR8, R0 ;  /* 0x0000000817077c24 */ /* 0x000fce000f8e0200 */
.L_x_1:
[----:B------:R-:W2:Y:S08]  /*0280*/  LDC.64 R24, c[0x0][0x390] ;  /* 0x0000e400ff187b82 */ /* 0x000eb00000000a00 */
[----:B---3--:R-:W3:Y:S08]  /*0290*/  LDC.64 R20, c[0x0][0x388] ;  /* 0x0000e200ff147b82 */ /* 0x008ef00000000a00 */
[----:B------:R-:W4:Y:S01]  /*02a0*/  LDC.64 R22, c[0x0][0x380] ;  /* 0x0000e000ff167b82 */ /* 0x000f220000000a00 */
[----:B--2---:R-:W-:-:S05]  /*02b0*/  IMAD.WIDE R34, R9, 0x4, R24 ;  /* 0x0000000409227825 */ /* 0x004fca00078e0218 */
[----:B0-----:R-:W2:Y:S01]  /*02c0*/  LDG.E R13, desc[UR6][R34.64] ;  /* 0x00000006220d7981 */ /* 0x001ea2000c1e1900 */
[----:B---3--:R-:W-:-:S05]  /*02d0*/  IMAD.WIDE R30, R9, 0x4, R20 ;  /* 0x00000004091e7825 */ /* 0x008fca00078e0214 */
[----:B------:R-:W2:Y:S01]  /*02e0*/  LDG.E R26, desc[UR6][R30.64] ;  /* 0x000000061e1a7981 */ /* 0x000ea2000c1e1900 */
[----:B----4-:R-:W-:-:S04]  /*02f0*/  IMAD.WIDE R28, R9, 0x4, R22 ;  /* 0x00000004091c7825 */ /* 0x010fc800078e0216 */
[----:B--2---:R-:W-:-:S04]  /*0300*/  FADD R26, R13, -R26 ;  /* 0x8000001a0d1a7221 */ /* 0x004fc80000000000 */
[----:B-1----:R-:W-:-:S05]  /*0310*/  FFMA R13, R26, UR5, R13 ;  /* 0x000000051a0d7c23 */ /* 0x002fca000800000d */
[----:B------:R0:W-:Y:S04]  /*0320*/  STG.E desc[UR6][R28.64], R13 ;  /* 0x0000000d1c007986 */ /* 0x0001e8000c101906 */
[----:B------:R-:W2:Y:S01]  /*0330*/  LDG.E R15, desc[UR6][R34.64] ;  /* 0x00000006220f7981 */ /* 0x000ea2000c1e1900 */
[----:B------:R-:W-:-:S04]  /*0340*/  IMAD.WIDE R36, R6, 0x4, R24 ;  /* 0x0000000406247825 */ /* 0x000fc800078e0218 */
[C---:B------:R-:W-:Y:S01]  /*0350*/  IMAD.WIDE R26, R6.reuse, 0x4, R20 ;  /* 0x00000004061a7825 */ /* 0x040fe200078e0214 */
[----:B--2---:R1:W-:Y:S04]  /*0360*/  STG.E desc[UR6][R30.64], R15 ;  /* 0x0000000f1e007986 */ /* 0x0043e8000c101906 */
[----:B------:R-:W2:Y:S04]  /*0370*/  LDG.E R17, desc[UR6][R36.64] ;  /* 0x0000000624117981 */ /* 0x000ea8000c1e1900 */
[----:B------:R-:W2:Y:S02]  /*0380*/  LDG.E R32, desc[UR6][R26.64] ;  /* 0x000000061a207981 */ /* 0x000ea4000c1e1900 */
[----:B--2---:R-:W-:Y:S01]  /*0390*/  FADD R34, R17, -R32 ;  /* 0x8000002011227221 */ /* 0x004fe20000000000 */
[----:B------:R-:W-:-:S04]  /*03a0*/  IMAD.WIDE R32, R6, 0x4, R22 ;  /* 0x0000000406207825 */ /* 0x000fc800078e0216 */
[----:B------:R-:W-:-:S05]  /*03b0*/  FFMA R17, R34, UR5, R17 ;  /* 0x0000000522117c23 */ /* 0x000fca0008000011 */
[----:B------:R2:W-:Y:S04]  /*03c0*/  STG.E desc[UR6][R32.64], R17 ;  /* 0x0000001120007986 */ /* 0x0005e8000c101906 */
[----:B0-----:R-:W3:Y:S01]  /*03d0*/  LDG.E R13, desc[UR6][R36.64] ;  /* 0x00000006240d7981 */ /* 0x001ee2000c1e1900 */
[----:B------:R-:W-:-:S04]  /*03e0*/  IMAD.WIDE R34, R8, 0x4, R24 ;  /* 0x0000000408227825 */ /* 0x000fc800078e0218 */
[C---:B------:R-:W-:Y:S01]  /*03f0*/  IMAD.WIDE R28, R8.reuse, 0x4, R20 ;  /* 0x00000004081c7825 */ /* 0x040fe200078e0214 */
[----:B---3--:R0:W-:Y:S04]  /*0400*/  STG.E desc[UR6][R26.64], R13 ;  /* 0x0000000d1a007986 */ /* 0x0081e8000c101906 */
[----:B-1----:R-:W3:Y:S04]  /*0410*/  LDG.E R15, desc[UR6][R34.64] ;  /* 0x00000006220f7981 */ /* 0x002ee8000c1e1900 */
[----:B------:R-:W3:Y:S02]  /*0420*/  LDG.E R30, desc[UR6][R28.64] ;  /* 0x000000061c1e7981 */ /* 0x000ee4000c1e1900 */
[----:B---3--:R-:W-:Y:S01]  /*0430*/  FADD R36, R15, -R30 ;  /* 0x8000001e0f247221 */ /* 0x008fe20000000000 */
[----:B------:R-:W-:-:S04]  /*0440*/  IMAD.WIDE R30, R8, 0x4, R22 ;  /* 0x00000004081e7825 */ /* 0x000fc800078e0216 */
[----:B------:R-:W-:-:S05]  /*0450*/  FFMA R15, R36, UR5, R15 ;  /* 0x00000005240f7c23 */ /* 0x000fca000800000f */
[----:B------:R1:W-:Y:S04]  /*0460*/  STG.E desc[UR6][R30.64], R15 ;  /* 0x0000000f1e007986 */ /* 0x0003e8000c101906 */
[----:B--2---:R-:W2:Y:S01]  /*0470*/  LDG.E R17, desc[UR6][R34.64] ;  /* 0x0000000622117981 */ /* 0x004ea2000c1e1900 */
[----:B------:R-:W-:-:S04]  /*0480*/  IMAD.WIDE R32, R10, 0x4, R24 ;  /* 0x000000040a207825 */ /* 0x000fc800078e0218 */
[C---:B------:R-:W-:Y:S01]  /*0490*/  IMAD.WIDE R36, R10.reuse, 0x4, R20 ;  /* 0x000000040a247825 */ /* 0x040fe200078e0214 */
[----:B--2---:R2:W-:Y:S04]  /*04a0*/  STG.E desc[UR6][R28.64], R17 ;  /* 0x000000111c007986 */ /* 0x0045e8000c101906 */
[----:B0-----:R-:W3:Y:S04]  /*04b0*/  LDG.E R13, desc[UR6][R32.64] ;  /* 0x00000006200d7981 */ /* 0x001ee8000c1e1900 */
[----:B------:R-:W3:Y:S02]  /*04c0*/  LDG.E R26, desc[UR6][R36.64] ;  /* 0x00000006241a7981 */ /* 0x000ee4000c1e1900 */
[----:B---3--:R-:W-:Y:S01]  /*04d0*/  FADD R34, R13, -R26 ;  /* 0x8000001a0d227221 */ /* 0x008fe20000000000 */
[----:B------:R-:W-:-:S04]  /*04e0*/  IMAD.WIDE R26, R10, 0x4, R22 ;  /* 0x000000040a1a7825 */ /* 0x000fc800078e0216 */
[----:B------:R-:W-:-:S05]  /*04f0*/  FFMA R13, R34, UR5, R13 ;  /* 0x00000005220d7c23 */ /* 0x000fca000800000d */
[----:B------:R0:W-:Y:S04]  /*0500*/  STG.E desc[UR6][R26.64], R13 ;  /* 0x0000000d1a007986 */ /* 0x0001e8000c101906 */
[----:B-1----:R-:W3:Y:S01]  /*0510*/  LDG.E R15, desc[UR6][R32.64] ;  /* 0x00000006200f7981 */ /* 0x002ee2000c1e1900 */
[----:B------:R-:W-:-:S04]  /*0520*/  IMAD.WIDE R30, R12, 0x4, R24 ;  /* 0x000000040c1e7825 */ /* 0x000fc800078e0218 */
[C---:B------:R-:W-:Y:S01]  /*0530*/  IMAD.WIDE R34, R12.reuse, 0x4, R20 ;  /* 0x000000040c227825 */ /* 0x040fe200078e0214 */
[----:B---3--:R1:W-:Y:S04]  /*0540*/  STG.E desc[UR6][R36.64], R15 ;  /* 0x0000000f24007986 */ /* 0x0083e8000c101906 */
[----:B--2---:R-:W2:Y:S04]  /*0550*/  LDG.E R17, desc[UR6][R30.64] ;  /* 0x000000061e117981 */ /* 0x004ea8000c1e1900 */
        /* <DEDUP_REMOVED lines=30> */
[----:B------:R-:W2:Y:S01]  /*0740*/  LDG.E R26, desc[UR6][R20.64] ;  /* 0x00000006141a7981 */ /* 0x000ea2000c1e1900 */
[----:B------:R-:W-:Y:S01]  /*0750*/  IMAD.WIDE R22, R7, 0x4, R22 ;  /* 0x0000000407167825 */ /* 0x000fe200078e0216 */
[----:B------:R-:W-:-:S03]  /*0760*/  IADD3 R11, PT, PT, R11, 0x8, RZ ;  /* 0x000000080b0b7810 */ /* 0x000fc60007ffe0ff */
[----:B--2---:R-:W-:-:S04]  /*0770*/  FADD R26, R17, -R26 ;  /* 0x8000001a111a7221 */ /* 0x004fc80000000000 */
[----:B------:R-:W-:-:S05]  /*0780*/  FFMA R17, R26, UR5, R17 ;  /* 0x000000051a117c23 */ /* 0x000fca0008000011 */
[----:B------:R3:W-:Y:S04]  /*0790*/  STG.E desc[UR6][R22.64], R17 ;  /* 0x0000001116007986 */ /* 0x0007e8000c101906 */
[----:B0-----:R-:W2:Y:S01]  /*07a0*/  LDG.E R13, desc[UR6][R24.64] ;  /* 0x00000006180d7981 */ /* 0x001ea2000c1e1900 */
[----:B------:R-:W-:Y:S02]  /*07b0*/  ISETP.NE.AND P0, PT, R11, RZ, PT ;  /* 0x000000ff0b00720c */ /* 0x000fe40003f05270 */
[C---:B------:R-:W-:Y:S02]  /*07c0*/  LEA R6, R5.reuse, R6, 0x3 ;  /* 0x0000000605067211 */ /* 0x040fe400078e18ff */
[C---:B------:R-:W-:Y:S02]  /*07d0*/  LEA R8, R5.reuse, R8, 0x3 ;  /* 0x0000000805087211 */ /* 0x040fe400078e18ff */
[----:B------:R-:W-:-:S02]  /*07e0*/  LEA R10, R5, R10, 0x3 ;  /* 0x0000000a050a7211 */ /* 0x000fc400078e18ff */
[C---:B------:R-:W-:Y:S02]  /*07f0*/  LEA R12, R5.reuse, R12, 0x3 ;  /* 0x0000000c050c7211 */ /* 0x040fe400078e18ff */
[C---:B------:R-:W-:Y:S02]  /*0800*/  LEA R14, R5.reuse, R14, 0x3 ;  /* 0x0000000e050e7211 */ /* 0x040fe400078e18ff */
[C---:B------:R-:W-:Y:S02]  /*0810*/  LEA R16, R5.reuse, R16, 0x3 ;  /* 0x0000001005107211 */ /* 0x040fe400078e18ff */
[C---:B------:R-:W-:Y:S02]  /*0820*/  LEA R7, R5.reuse, R7, 0x3 ;  /* 0x0000000705077211 */ /* 0x040fe400078e18ff */
[----:B------:R-:W-:Y:S01]  /*0830*/  LEA R9, R5, R9, 0x3 ;  /* 0x0000000905097211 */ /* 0x000fe200078e18ff */
[----:B--2---:R3:W-:Y:S01]  /*0840*/  STG.E desc[UR6][R20.64], R13 ;  /* 0x0000000d14007986 */ /* 0x0047e2000c101906 */
[----:B------:R-:W-:Y:S05]  /*0850*/  @P0 BRA `(.L_x_1) ;  /* 0xfffffff800880947 */ /* 0x000fea000383ffff */
.L_x_0:
[----:B------:R-:W-:-:S13]  /*0860*/  ISETP.NE.AND P0, PT, R2, RZ, PT ;  /* 0x000000ff0200720c */ /* 0x000fda0003f05270 */
[----:B0-----:R-:W-:Y:S05]  /*0870*/  @!P0 EXIT ;  /* 0x000000000000894d */ /* 0x001fea0003800000 */
[----:B------:R-:W-:Y:S02]  /*0880*/  ISETP.GE.U32.AND P0, PT, R2, 0x4, PT ;  /* 0x000000040200780c */ /* 0x000fe40003f06070 */
[----:B------:R-:W-:-:S04]  /*0890*/  LOP3.LUT R5, R19, 0x3, RZ, 0xc0, !PT ;  /* 0x0000000313057812 */ /* 0x000fc800078ec0ff */
[----:B------:R-:W-:-:S07]  /*08a0*/  ISETP.NE.AND P1, PT, R5, RZ, PT ;  /* 0x000000ff0500720c */ /* 0x000fce0003f25270 */
[----:B------:R-:W-:Y:S06]  /*08b0*/  @!P0 BRA `(.L_x_2) ;  /* 0x0000000000d48947 */ /* 0x000fec0003800000 */
[----:B------:R-:W0:Y:S01]  /*08c0*/  LDC.64 R10, c[0x0][0x390] ;  /* 0x0000e400ff0a7b82 */ /* 0x000e220000000a00 */
[----:B---3--:R-:W-:Y:S01]  /*08d0*/  IMAD R15, R4, R18, R3 ;  /* 0x00000012040f7224 */ /* 0x008fe200078e0203 */
[----:B------:R-:W1:Y:S03]  /*08e0*/  LDCU UR4, c[0x0][0x398] ;  /* 0x00007300ff0477ac */ /* 0x000e660008000800 */
[----:B------:R-:W-:-:S03]  /*08f0*/  IMAD R23, R15, UR8, R0 ;  /* 0x000000080f177c24 */ /* 0x000fc6000f8e0200 */
[----:B------:R-:W2:Y:S08]  /*0900*/  LDC.64 R8, c[0x0][0x388] ;  /* 0x0000e200ff087b82 */ /* 0x000eb00000000a00 */
[----:B------:R-:W3:Y:S01]  /*0910*/  LDC.64 R6, c[0x0][0x380] ;  /* 0x0000e000ff067b82 */ /* 0x000ee20000000a00 */
[----:B0-----:R-:W-:-:S05]  /*0920*/  IMAD.WIDE R20, R23, 0x4, R10 ;  /* 0x0000000417147825 */ /* 0x001fca00078e020a */
[----:B------:R-:W4:Y:S01]  /*0930*/  LDG.E R2, desc[UR6][R20.64] ;  /* 0x0000000614027981 */ /* 0x000f22000c1e1900 */
[----:B--2---:R-:W-:-:S05]  /*0940*/  IMAD.WIDE R12, R23, 0x4, R8 ;  /* 0x00000004170c7825 */ /* 0x004fca00078e0208 */
[----:B------:R-:W4:Y:S01]  /*0950*/  LDG.E R17, desc[UR6][R12.64] ;  /* 0x000000060c117981 */ /* 0x000f22000c1e1900 */
[----:B---3--:R-:W-:-:S04]  /*0960*/  IMAD.WIDE R22, R23, 0x4, R6 ;  /* 0x0000000417167825 */ /* 0x008fc800078e0206 */
[----:B----4-:R-:W-:-:S04]  /*0970*/  FADD R17, R2, -R17 ;  /* 0x8000001102117221 */ /* 0x010fc80000000000 */
[----:B-1----:R-:W-:-:S05]  /*0980*/  FFMA R27, R17, UR4, R2 ;  /* 0x00000004111b7c23 */ /* 0x002fca0008000002 */
[----:B------:R0:W-:Y:S04]  /*0990*/  STG.E desc[UR6][R22.64], R27 ;  /* 0x0000001b16007986 */ /* 0x0001e8000c101906 */
[----:B------:R-:W2:Y:S01]  /*09a0*/  LDG.E R29, desc[UR6][R20.64] ;  /* 0x00000006141d7981 */ /* 0x000ea2000c1e1900 */
[----:B------:R-:W-:-:S05]  /*09b0*/  IADD3 R31, PT, PT, R15, R18, RZ ;  /* 0x000000120f1f7210 */ /* 0x000fca0007ffe0ff */
[----:B------:R-:W-:-:S04]  /*09c0*/  IMAD R25, R31, UR8, R0 ;  /* 0x000000081f197c24 */ /* 0x000fc8000f8e0200 */
[----:B------:R-:W-:-:S04]  /*09d0*/  IMAD.WIDE R16, R25, 0x4, R10 ;  /* 0x0000000419107825 */ /* 0x000fc800078e020a */
[C---:B------:R-:W-:Y:S01]  /*09e0*/  IMAD.WIDE R14, R25.reuse, 0x4, R8 ;  /* 0x00000004190e7825 */ /* 0x040fe200078e0208 */
[----:B--2---:R1:W-:Y:S04]  /*09f0*/  STG.E desc[UR6][R12.64], R29 ;  /* 0x0000001d0c007986 */ /* 0x0043e8000c101906 */
[----:B------:R-:W2:Y:S04]  /*0a00*/  LDG.E R2, desc[UR6][R16.64] ;  /* 0x0000000610027981 */ /* 0x000ea8000c1e1900 */
[----:B------:R-:W2:Y:S01]  /*0a10*/  LDG.E R33, desc[UR6][R14.64] ;  /* 0x000000060e217981 */ /* 0x000ea2000c1e1900 */
[----:B------:R-:W-:Y:S01]  /*0a20*/  IMAD.WIDE R24, R25, 0x4, R6 ;  /* 0x0000000419187825 */ /* 0x000fe200078e0206 */
[----:B------:R-:W-:-:S03]  /*0a30*/  IADD3 R31, PT, PT, R31, R18, RZ ;  /* 0x000000121f1f7210 */ /* 0x000fc60007ffe0ff */
[----:B--2---:R-:W-:-:S04]  /*0a40*/  FADD R33, R2, -R33 ;  /* 0x8000002102217221 */ /* 0x004fc80000000000 */
[----:B------:R-:W-:-:S05]  /*0a50*/  FFMA R33, R33, UR4, R2 ;  /* 0x0000000421217c23 */ /* 0x000fca0008000002 */
[----:B------:R-:W-:Y:S04]  /*0a60*/  STG.E desc[UR6][R24.64], R33 ;  /* 0x0000002118007986 */ /* 0x000fe8000c101906 */
[----:B0-----:R-:W2:Y:S01]  /*0a70*/  LDG.E R27, desc[UR6][R16.64] ;  /* 0x00000006101b7981 */ /* 0x001ea2000c1e1900 */
[----:B------:R-:W-:-:S04]  /*0a80*/  IMAD R23, R31, UR8, R0 ;  /* 0x000000081f177c24 */ /* 0x000fc8000f8e0200 */
[----:B------:R-:W-:-:S04]  /*0a90*/  IMAD.WIDE R20, R23, 0x4, R10 ;  /* 0x0000000417147825 */ /* 0x000fc800078e020a */
[C---:B-1----:R-:W-:Y:S01]  /*0aa0*/  IMAD.WIDE R12, R23.reuse, 0x4, R8 ;  /* 0x00000004170c7825 */ /* 0x042fe200078e0208 */
[----:B--2---:R0:W-:Y:S04]  /*0ab0*/  STG.E desc[UR6][R14.64], R27 ;  /* 0x0000001b0e007986 */ /* 0x0041e8000c101906 */
[----:B------:R-:W2:Y:S04]  /*0ac0*/  LDG.E R2, desc[UR6][R20.64] ;  /* 0x0000000614027981 */ /* 0x000ea8000c1e1900 */
[----:B------:R-:W2:Y:S01]  /*0ad0*/  LDG.E R29, desc[UR6][R12.64] ;  /* 0x000000060c1d7981 */ /* 0x000ea2000c1e1900 */
[----:B------:R-:W-:Y:S01]  /*0ae0*/  IMAD.WIDE R22, R23, 0x4, R6 ;  /* 0x0000000417167825 */ /* 0x000fe200078e0206 */
[----:B------:R-:W-:-:S03]  /*0af0*/  IADD3 R31, PT, PT, R31, R18, RZ ;  /* 0x000000121f1f7210 */ /* 0x000fc60007ffe0ff */
[----:B--2---:R-:W-:-:S04]  /*0b00*/  FADD R29, R2, -R29 ;  /* 0x8000001d021d7221 */ /* 0x004fc80000000000 */
[----:B------:R-:W-:-:S05]  /*0b10*/  FFMA R29, R29, UR4, R2 ;  /* 0x000000041d1d7c23 */ /* 0x000fca0008000002 */
[----:B------:R1:W-:Y:S04]  /*0b20*/  STG.E desc[UR6][R22.64], R29 ;  /* 0x0000001d16007986 */ /* 0x0003e8000c101906 */
[----:B------:R-:W2:Y:S01]  /*0b30*/  LDG.E R17, desc[UR6][R20.64] ;  /* 0x0000000614117981 */ /* 0x000ea2000c1e1900 */
[----:B------:R-:W-:-:S04]  /*0b40*/  IMAD R31, R31, UR8, R0 ;  /* 0x000000081f1f7c24 */ /* 0x000fc8000f8e0200 */
[----:B------:R-:W-:-:S04]  /*0b50*/  IMAD.WIDE R10, R31, 0x4, R10 ;  /* 0x000000041f0a7825 */ /* 0x000fc800078e020a */
[C---:B------:R-:W-:Y:S01]  /*0b60*/  IMAD.WIDE R8, R31.reuse, 0x4, R8 ;  /* 0x000000041f087825 */ /* 0x040fe200078e0208 */
[----:B--2---:R1:W-:Y:S04]  /*0b70*/  STG.E desc[UR6][R12.64], R17 ;  /* 0x000000110c007986 */ /* 0x0043e8000c101906 */
[----:B------:R-:W2:Y:S04]  /*0b80*/  LDG.E R2, desc[UR6][R10.64] ;  /* 0x000000060a027981 */ /* 0x000ea8000c1e1900 */
[----:B0-----:R-:W2:Y:S01]  /*0b90*/  LDG.E R15, desc[UR6][R8.64] ;  /* 0x00000006080f7981 */ /* 0x001ea2000c1e1900 */
[----:B------:R-:W-:-:S04]  /*0ba0*/  IMAD.WIDE R6, R31, 0x4, R6 ;  /* 0x000000041f067825 */ /* 0x000fc800078e0206 */
[----:B--2---:R-:W-:-:S04]  /*0bb0*/  FADD R15, R2, -R15 ;  /* 0x8000000f020f7221 */ /* 0x004fc80000000000 */
[----:B------:R-:W-:-:S05]  /*0bc0*/  FFMA R15, R15, UR4, R2 ;  /* 0x000000040f0f7c23 */ /* 0x000fca0008000002 */
[----:B------:R1:W-:Y:S04]  /*0bd0*/  STG.E desc[UR6][R6.64], R15 ;  /* 0x0000000f06007986 */ /* 0x0003e8000c101906 */
[----:B------:R-:W2:Y:S01]  /*0be0*/  LDG.E R21, desc[UR6][R10.64] ;  /* 0x000000060a157981 */ /* 0x000ea2000c1e1900 */
[----:B------:R-:W-:-:S03]  /*0bf0*/  IADD3 R4, PT, PT, R4, 0x4, RZ ;  /* 0x0000000404047810 */ /* 0x000fc60007ffe0ff */
[----:B--2---:R1:W-:Y:S04]  /*0c00*/  STG.E desc[UR6][R8.64], R21 ;  /* 0x0000001508007986 */ /* 0x0043e8000c101906 */
.L_x_2:
[----:B------:R-:W-:Y:S05]  /*0c10*/  @!P1 EXIT ;  /* 0x000000000000994d */ /* 0x000fea0003800000 */
[----:B------:R-:W-:Y:S02]  /*0c20*/  ISETP.NE.AND P0, PT, R5, 0x1, PT ;  /* 0x000000010500780c */ /* 0x000fe40003f05270 */
[----:B------:R-:W-:-:S04]  /*0c30*/  LOP3.LUT R19, R19, 0x1, RZ, 0xc0, !PT ;  /* 0x0000000113137812 */ /* 0x000fc800078ec0ff */
[----:B------:R-:W-:-:S07]  /*0c40*/  ISETP.NE.U32.AND P1, PT, R19, 0x1, PT ;  /* 0x000000011300780c */ /* 0x000fce0003f25070 */
[----:B------:R-:W-:Y:S06]  /*0c50*/  @!P0 BRA `(.L_x_3) ;  /* 0x0000000000748947 */ /* 0x000fec0003800000 */
[----:B-1-3--:R-:W0:Y:S01]  /*0c60*/  LDC.64 R12, c[0x0][0x390] ;  /* 0x0000e400ff0c7b82 */ /* 0x00ae220000000a00 */
[----:B------:R-:W-:Y:S01]  /*0c70*/  IMAD R21, R4, R18, R3 ;  /* 0x0000001204157224 */ /* 0x000fe200078e0203 */
        /* <DEDUP_REMOVED lines=18> */
[----:B------:R-:W3:Y:S04]  /*0da0*/  LDG.E R2, desc[UR6][R12.64] ;  /* 0x000000060c027981 */ /* 0x000ee8000c1e1900 */
[----:B------:R-:W3:Y:S01]  /*0db0*/  LDG.E R21, desc[UR6][R10.64] ;  /* 0x000000060a157981 */ /* 0x000ee2000c1e1900 */
[----:B------:R-:W-:-:S04]  /*0dc0*/  IMAD.WIDE R6, R23, 0x4, R6 ;  /* 0x0000000417067825 */ /* 0x000fc800078e0206 */
[----:B---3--:R-:W-:-:S04]  /*0dd0*/  FADD R21, R2, -R21 ;  /* 0x8000001502157221 */ /* 0x008fc80000000000 */
[----:B------:R-:W-:-:S05]  /*0de0*/  FFMA R21, R21, UR4, R2 ;  /* 0x0000000415157c23 */ /* 0x000fca0008000002 */
[----:B------:R2:W-:Y:S04]  /*0df0*/  STG.E desc[UR6][R6.64], R21 ;  /* 0x0000001506007986 */ /* 0x0005e8000c101906 */
[----:B0-----:R-:W3:Y:S01]  /*0e00*/  LDG.E R5, desc[UR6][R12.64] ;  /* 0x000000060c057981 */ /* 0x001ee2000c1e1900 */
[----:B------:R-:W-:-:S03]  /*0e10*/  IADD3 R4, PT, PT, R4, 0x2, RZ ;  /* 0x0000000204047810 */ /* 0x000fc60007ffe0ff */
[----:B---3--:R2:W-:Y:S04]  /*0e20*/  STG.E desc[UR6][R10.64], R5 ;  /* 0x000000050a007986 */ /* 0x0085e8000c101906 */
.L_x_3:
[----:B------:R-:W-:Y:S05]  /*0e30*/  @P1 EXIT ;  /* 0x000000000000194d */ /* 0x000fea0003800000 */
[----:B-12---:R-:W0:Y:S01]  /*0e40*/  LDC.64 R6, c[0x0][0x390] ;  /* 0x0000e400ff067b82 */ /* 0x006e220000000a00 */
[----:B------:R-:W-:Y:S01]  /*0e50*/  IMAD R3, R4, R18, R3 ;  /* 0x0000001204037224 */ /* 0x000fe200078e0203 */
[----:B------:R-:W1:Y:S03]  /*0e60*/  LDCU UR4, c[0x0][0x398] ;  /* 0x00007300ff0477ac */ /* 0x000e660008000800 */
[----:B------:R-:W-:-:S03]  /*0e70*/  IMAD R11, R3, UR8, R0 ;  /* 0x00000008030b7c24 */ /* 0x000fc6000f8e0200 */
[----:B------:R-:W2:Y:S01]  /*0e80*/  LDC.64 R8, c[0x0][0x388] ;  /* 0x0000e200ff087b82 */ /* 0x000ea20000000a00 */
[----:B0-----:R-:W-:-:S07]  /*0e90*/  IMAD.WIDE R2, R11, 0x4, R6 ;  /* 0x000000040b027825 */ /* 0x001fce00078e0206 */
[----:B------:R-:W0:Y:S01]  /*0ea0*/  LDC.64 R6, c[0x0][0x380] ;  /* 0x0000e000ff067b82 */ /* 0x000e220000000a00 */
[----:B------:R-:W4:Y:S01]  /*0eb0*/  LDG.E R0, desc[UR6][R2.64] ;  /* 0x0000000602007981 */ /* 0x000f22000c1e1900 */
[----:B--2---:R-:W-:-:S05]  /*0ec0*/  IMAD.WIDE R4, R11, 0x4, R8 ;  /* 0x000000040b047825 */ /* 0x004fca00078e0208 */
[----:B------:R-:W4:Y:S01]  /*0ed0*/  LDG.E R9, desc[UR6][R4.64] ;  /* 0x0000000604097981 */ /* 0x000f22000c1e1900 */
[----:B0-----:R-:W-:-:S04]  /*0ee0*/  IMAD.WIDE R6, R11, 0x4, R6 ;  /* 0x000000040b067825 */ /* 0x001fc800078e0206 */
[----:B----4-:R-:W-:-:S04]  /*0ef0*/  FADD R9, R0, -R9 ;  /* 0x8000000900097221 */ /* 0x010fc80000000000 */
[----:B-1----:R-:W-:-:S05]  /*0f00*/  FFMA R9, R9, UR4, R0 ;  /* 0x0000000409097c23 */ /* 0x002fca0008000000 */
[----:B------:R-:W-:Y:S04]  /*0f10*/  STG.E desc[UR6][R6.64], R9 ;  /* 0x0000000906007986 */ /* 0x000fe8000c101906 */
[----:B------:R-:W2:Y:S04]  /*0f20*/  LDG.E R11, desc[UR6][R2.64] ;  /* 0x00000006020b7981 */ /* 0x000ea8000c1e1900 */
[----:B--2---:R-:W-:Y:S01]  /*0f30*/  STG.E desc[UR6][R4.64], R11 ;  /* 0x0000000b04007986 */ /* 0x004fe2000c101906 */
[----:B------:R-:W-:Y:S05]  /*0f40*/  EXIT ;  /* 0x000000000000794d */ /* 0x000fea0003800000 */
.L_x_4:
[----:B------:R-:W-:-:S00]  /*0f50*/  BRA `(.L_x_4) ;  /* 0xfffffffc00fc7947 */ /* 0x000fc0000383ffff */
[----:B------:R-:W-:-:S00]  /*0f60*/  NOP ;  /* 0x0000000000007918 */ /* 0x000fc00000000000 */
        /* <DEDUP_REMOVED lines=9> */
.L_x_5:


//--------------------- .nv.shared.reserved.0     --------------------------
	.section	.nv.shared.reserved.0,"aw",@nobits
	.weak		__nv_reservedSMEM_offset_0_alias
	.size		__nv_reservedSMEM_offset_0_alias, 0, 64
	.other		__nv_reservedSMEM_offset_0_alias,@"STO_CUDA_RESERVED_SHARED STV_DEFAULT"
__nv_reservedSMEM_offset_0_alias:
	.zero		0
	.zero		64


//--------------------- .nv.constant0._Z11extrapolatePfS_S_fiii --------------------------
	.section	.nv.constant0._Z11extrapolatePfS_S_fiii,"a",@progbits
	.sectionflags	@""
	.align	4
.nv.constant0._Z11extrapolatePfS_S_fiii:
	.zero		936


//--------------------- SYMBOLS --------------------------

	.type		.nv.reservedSmem.offset0,@object
	.size		.nv.reservedSmem.offset0,0x4
